//
// Generated by NVIDIA NVVM Compiler
//
// Compiler Build ID: CL-36424714
// Cuda compilation tools, release 13.0, V13.0.88
// Based on NVVM 20.0.0
//

.version 9.0
.target sm_100
.address_size 64

	// .globl	_Z14scan_L1_kerneljPjS_
// _ZZ14scan_L1_kerneljPjS_E6s_data has been demoted
// _ZZ10uniformAddjPjS_E3uni has been demoted
.extern .shared .align 16 .b8 s_data[];

.visible .entry _Z14scan_L1_kerneljPjS_(
	.param .u32 _Z14scan_L1_kerneljPjS__param_0,
	.param .u64 .ptr .align 1 _Z14scan_L1_kerneljPjS__param_1,
	.param .u64 .ptr .align 1 _Z14scan_L1_kerneljPjS__param_2
)
{
	.reg .pred 	%p<10>;
	.reg .b32 	%r<85>;
	.reg .b64 	%rd<11>;
	// demoted variable
	.shared .align 4 .b8 _ZZ14scan_L1_kerneljPjS_E6s_data[4368];
	ld.param.u32 	%r21, [_Z14scan_L1_kerneljPjS__param_0];
	ld.param.u64 	%rd5, [_Z14scan_L1_kerneljPjS__param_1];
	ld.param.u64 	%rd4, [_Z14scan_L1_kerneljPjS__param_2];
	cvta.to.global.u64 	%rd1, %rd5;
	mov.u32 	%r1, %tid.x;
	mov.u32 	%r2, %ctaid.x;
	mov.u32 	%r3, %ntid.x;
	mul.lo.s32 	%r23, %r2, %r3;
	shl.b32 	%r24, %r23, 1;
	add.s32 	%r4, %r24, %r1;
	add.s32 	%r5, %r4, %r3;
	setp.ge.u32 	%p1, %r4, %r21;
	mul.wide.u32 	%rd6, %r4, 4;
	add.s64 	%rd2, %rd1, %rd6;
	mov.b32 	%r79, 0;
	@%p1 bra 	$L__BB0_2;
	ld.global.u32 	%r79, [%rd2];
$L__BB0_2:
	shl.b32 	%r26, %r1, 2;
	mov.u32 	%r27, _ZZ14scan_L1_kerneljPjS_E6s_data;
	add.s32 	%r8, %r27, %r26;
	st.shared.u32 	[%r8], %r79;
	setp.ge.u32 	%p2, %r5, %r21;
	mul.wide.u32 	%rd7, %r5, 4;
	add.s64 	%rd3, %rd1, %rd7;
	mov.b32 	%r80, 0;
	@%p2 bra 	$L__BB0_4;
	ld.global.u32 	%r80, [%rd3];
$L__BB0_4:
	shl.b32 	%r29, %r3, 2;
	add.s32 	%r11, %r8, %r29;
	st.shared.u32 	[%r11], %r80;
	shl.b32 	%r12, %r1, 1;
	mov.b32 	%r84, 1;
	mov.u32 	%r81, %r3;
$L__BB0_5:
	bar.sync 	0;
	setp.ge.u32 	%p3, %r1, %r81;
	@%p3 bra 	$L__BB0_7;
	mad.lo.s32 	%r30, %r12, %r84, %r84;
	add.s32 	%r31, %r30, -1;
	add.s32 	%r32, %r31, %r84;
	add.s32 	%r33, %r30, 3;
	shr.u32 	%r34, %r31, %r33;
	shr.u32 	%r35, %r34, 8;
	add.s32 	%r36, %r35, %r30;
	add.s32 	%r37, %r32, 4;
	shr.u32 	%r38, %r32, %r37;
	shr.u32 	%r39, %r38, 8;
	add.s32 	%r40, %r30, %r84;
	add.s32 	%r41, %r39, %r40;
	shl.b32 	%r42, %r36, 2;
	add.s32 	%r44, %r27, %r42;
	ld.shared.u32 	%r45, [%r44+-4];
	shl.b32 	%r46, %r41, 2;
	add.s32 	%r47, %r27, %r46;
	ld.shared.u32 	%r48, [%r47+-4];
	add.s32 	%r49, %r48, %r45;
	st.shared.u32 	[%r47+-4], %r49;
$L__BB0_7:
	shl.b32 	%r84, %r84, 1;
	shr.u32 	%r16, %r81, 1;
	setp.gt.u32 	%p4, %r81, 1;
	mov.u32 	%r81, %r16;
	@%p4 bra 	$L__BB0_5;
	setp.ne.s32 	%p5, %r1, 0;
	@%p5 bra 	$L__BB0_10;
	shl.b32 	%r50, %r3, 3;
	add.s32 	%r52, %r27, %r50;
	ld.shared.u32 	%r53, [%r52+-4];
	cvta.to.global.u64 	%rd8, %rd4;
	mul.wide.u32 	%rd9, %r2, 4;
	add.s64 	%rd10, %rd8, %rd9;
	st.global.u32 	[%rd10], %r53;
	mov.b32 	%r54, 0;
	st.shared.u32 	[%r52+-4], %r54;
$L__BB0_10:
	mov.b32 	%r83, 1;
$L__BB0_11:
	shr.u32 	%r19, %r84, 1;
	bar.sync 	0;
	setp.ge.u32 	%p6, %r1, %r83;
	@%p6 bra 	$L__BB0_13;
	and.b32  	%r56, %r84, -2;
	mad.lo.s32 	%r57, %r56, %r1, %r19;
	add.s32 	%r58, %r57, -1;
	add.s32 	%r59, %r58, %r19;
	add.s32 	%r60, %r57, 3;
	shr.u32 	%r61, %r58, %r60;
	shr.u32 	%r62, %r61, 8;
	add.s32 	%r63, %r62, %r57;
	add.s32 	%r64, %r59, 4;
	shr.u32 	%r65, %r59, %r64;
	shr.u32 	%r66, %r65, 8;
	add.s32 	%r67, %r57, %r19;
	add.s32 	%r68, %r66, %r67;
	shl.b32 	%r69, %r63, 2;
	add.s32 	%r71, %r27, %r69;
	ld.shared.u32 	%r72, [%r71+-4];
	shl.b32 	%r73, %r68, 2;
	add.s32 	%r74, %r27, %r73;
	ld.shared.u32 	%r75, [%r74+-4];
	st.shared.u32 	[%r71+-4], %r75;
	add.s32 	%r76, %r75, %r72;
	st.shared.u32 	[%r74+-4], %r76;
$L__BB0_13:
	shl.b32 	%r83, %r83, 1;
	setp.le.u32 	%p7, %r83, %r3;
	mov.u32 	%r84, %r19;
	@%p7 bra 	$L__BB0_11;
	setp.ge.u32 	%p8, %r4, %r21;
	bar.sync 	0;
	@%p8 bra 	$L__BB0_16;
	ld.shared.u32 	%r77, [%r8];
	st.global.u32 	[%rd2], %r77;
$L__BB0_16:
	setp.ge.u32 	%p9, %r5, %r21;
	@%p9 bra 	$L__BB0_18;
	ld.shared.u32 	%r78, [%r11];
	st.global.u32 	[%rd3], %r78;
$L__BB0_18:
	ret;

}
	// .globl	_Z18scan_inter1_kernelPjj
.visible .entry _Z18scan_inter1_kernelPjj(
	.param .u64 .ptr .align 1 _Z18scan_inter1_kernelPjj_param_0,
	.param .u32 _Z18scan_inter1_kernelPjj_param_1
)
{
	.reg .pred 	%p<3>;
	.reg .b32 	%r<46>;
	.reg .b64 	%rd<7>;

	ld.param.u64 	%rd3, [_Z18scan_inter1_kernelPjj_param_0];
	ld.param.u32 	%r10, [_Z18scan_inter1_kernelPjj_param_1];
	cvta.to.global.u64 	%rd4, %rd3;
	mov.u32 	%r1, %tid.x;
	mov.u32 	%r11, %ctaid.x;
	mov.u32 	%r44, %ntid.x;
	mad.lo.s32 	%r12, %r11, %r44, %r1;
	mul.lo.s32 	%r13, %r12, %r10;
	shl.b32 	%r14, %r13, 1;
	add.s32 	%r15, %r10, %r14;
	add.s32 	%r16, %r15, -1;
	add.s32 	%r17, %r16, %r10;
	shl.b32 	%r3, %r1, 1;
	mul.wide.u32 	%rd5, %r16, 4;
	add.s64 	%rd1, %rd4, %rd5;
	ld.global.u32 	%r18, [%rd1];
	shl.b32 	%r19, %r1, 3;
	mov.u32 	%r20, s_data;
	add.s32 	%r4, %r20, %r19;
	mul.wide.u32 	%rd6, %r17, 4;
	add.s64 	%rd2, %rd4, %rd6;
	ld.global.u32 	%r21, [%rd2];
	st.shared.v2.u32 	[%r4], {%r18, %r21};
	mov.b32 	%r45, 1;
$L__BB1_1:
	bar.sync 	0;
	setp.ge.u32 	%p1, %r1, %r44;
	@%p1 bra 	$L__BB1_3;
	mad.lo.s32 	%r22, %r3, %r45, %r45;
	add.s32 	%r23, %r22, -1;
	add.s32 	%r24, %r23, %r45;
	add.s32 	%r25, %r22, 3;
	shr.u32 	%r26, %r23, %r25;
	shr.u32 	%r27, %r26, 8;
	add.s32 	%r28, %r27, %r22;
	add.s32 	%r29, %r24, 4;
	shr.u32 	%r30, %r24, %r29;
	shr.u32 	%r31, %r30, 8;
	add.s32 	%r32, %r22, %r45;
	add.s32 	%r33, %r31, %r32;
	shl.b32 	%r34, %r28, 2;
	add.s32 	%r36, %r20, %r34;
	ld.shared.u32 	%r37, [%r36+-4];
	shl.b32 	%r38, %r33, 2;
	add.s32 	%r39, %r20, %r38;
	ld.shared.u32 	%r40, [%r39+-4];
	add.s32 	%r41, %r40, %r37;
	st.shared.u32 	[%r39+-4], %r41;
$L__BB1_3:
	shl.b32 	%r45, %r45, 1;
	shr.u32 	%r8, %r44, 1;
	setp.gt.u32 	%p2, %r44, 1;
	mov.u32 	%r44, %r8;
	@%p2 bra 	$L__BB1_1;
	bar.sync 	0;
	ld.shared.v2.u32 	{%r42, %r43}, [%r4];
	st.global.u32 	[%rd1], %r42;
	st.global.u32 	[%rd2], %r43;
	ret;

}
	// .globl	_Z18scan_inter2_kernelPjj
.visible .entry _Z18scan_inter2_kernelPjj(
	.param .u64 .ptr .align 1 _Z18scan_inter2_kernelPjj_param_0,
	.param .u32 _Z18scan_inter2_kernelPjj_param_1
)
{
	.reg .pred 	%p<3>;
	.reg .b32 	%r<47>;
	.reg .b64 	%rd<7>;

	ld.param.u64 	%rd3, [_Z18scan_inter2_kernelPjj_param_0];
	ld.param.u32 	%r10, [_Z18scan_inter2_kernelPjj_param_1];
	cvta.to.global.u64 	%rd4, %rd3;
	mov.u32 	%r1, %tid.x;
	mov.u32 	%r11, %ctaid.x;
	mov.u32 	%r2, %ntid.x;
	mad.lo.s32 	%r12, %r11, %r2, %r1;
	mul.lo.s32 	%r13, %r12, %r10;
	shl.b32 	%r14, %r13, 1;
	add.s32 	%r15, %r10, %r14;
	add.s32 	%r16, %r15, -1;
	add.s32 	%r17, %r16, %r10;
	mul.wide.u32 	%rd5, %r16, 4;
	add.s64 	%rd1, %rd4, %rd5;
	ld.global.u32 	%r18, [%rd1];
	shl.b32 	%r19, %r1, 3;
	mov.u32 	%r20, s_data;
	add.s32 	%r3, %r20, %r19;
	mul.wide.u32 	%rd6, %r17, 4;
	add.s64 	%rd2, %rd4, %rd6;
	ld.global.u32 	%r21, [%rd2];
	st.shared.v2.u32 	[%r3], {%r18, %r21};
	shl.b32 	%r46, %r2, 1;
	mov.b32 	%r45, 1;
$L__BB2_1:
	shr.u32 	%r7, %r46, 1;
	bar.sync 	0;
	setp.ge.u32 	%p1, %r1, %r45;
	@%p1 bra 	$L__BB2_3;
	and.b32  	%r22, %r46, 4094;
	mad.lo.s32 	%r23, %r22, %r1, %r7;
	add.s32 	%r24, %r23, -1;
	add.s32 	%r25, %r24, %r7;
	add.s32 	%r26, %r23, 3;
	shr.u32 	%r27, %r24, %r26;
	shr.u32 	%r28, %r27, 8;
	add.s32 	%r29, %r28, %r23;
	add.s32 	%r30, %r25, 4;
	shr.u32 	%r31, %r25, %r30;
	shr.u32 	%r32, %r31, 8;
	add.s32 	%r33, %r23, %r7;
	add.s32 	%r34, %r32, %r33;
	shl.b32 	%r35, %r29, 2;
	add.s32 	%r37, %r20, %r35;
	ld.shared.u32 	%r38, [%r37+-4];
	shl.b32 	%r39, %r34, 2;
	add.s32 	%r40, %r20, %r39;
	ld.shared.u32 	%r41, [%r40+-4];
	st.shared.u32 	[%r37+-4], %r41;
	add.s32 	%r42, %r41, %r38;
	st.shared.u32 	[%r40+-4], %r42;
$L__BB2_3:
	shl.b32 	%r45, %r45, 1;
	setp.le.u32 	%p2, %r45, %r2;
	mov.u32 	%r46, %r7;
	@%p2 bra 	$L__BB2_1;
	bar.sync 	0;
	ld.shared.v2.u32 	{%r43, %r44}, [%r3];
	st.global.u32 	[%rd1], %r43;
	st.global.u32 	[%rd2], %r44;
	ret;

}
	// .globl	_Z10uniformAddjPjS_
.visible .entry _Z10uniformAddjPjS_(
	.param .u32 _Z10uniformAddjPjS__param_0,
	.param .u64 .ptr .align 1 _Z10uniformAddjPjS__param_1,
	.param .u64 .ptr .align 1 _Z10uniformAddjPjS__param_2
)
{
	.reg .pred 	%p<4>;
	.reg .b32 	%r<17>;
	.reg .b64 	%rd<11>;
	// demoted variable
	.shared .align 4 .u32 _ZZ10uniformAddjPjS_E3uni;
	ld.param.u32 	%r4, [_Z10uniformAddjPjS__param_0];
	ld.param.u64 	%rd3, [_Z10uniformAddjPjS__param_1];
	ld.param.u64 	%rd2, [_Z10uniformAddjPjS__param_2];
	cvta.to.global.u64 	%rd1, %rd3;
	mov.u32 	%r1, %tid.x;
	setp.ne.s32 	%p1, %r1, 0;
	@%p1 bra 	$L__BB3_2;
	cvta.to.global.u64 	%rd4, %rd2;
	mov.u32 	%r5, %ctaid.x;
	mul.wide.u32 	%rd5, %r5, 4;
	add.s64 	%rd6, %rd4, %rd5;
	ld.global.u32 	%r6, [%rd6];
	st.shared.u32 	[_ZZ10uniformAddjPjS_E3uni], %r6;
$L__BB3_2:
	bar.sync 	0;
	mov.u32 	%r7, %ctaid.x;
	mov.u32 	%r8, %ntid.x;
	mul.lo.s32 	%r9, %r7, %r8;
	shl.b32 	%r10, %r9, 1;
	add.s32 	%r2, %r10, %r1;
	add.s32 	%r3, %r2, %r8;
	setp.ge.u32 	%p2, %r2, %r4;
	@%p2 bra 	$L__BB3_4;
	ld.shared.u32 	%r11, [_ZZ10uniformAddjPjS_E3uni];
	mul.wide.u32 	%rd7, %r2, 4;
	add.s64 	%rd8, %rd1, %rd7;
	ld.global.u32 	%r12, [%rd8];
	add.s32 	%r13, %r12, %r11;
	st.global.u32 	[%rd8], %r13;
$L__BB3_4:
	setp.ge.u32 	%p3, %r3, %r4;
	@%p3 bra 	$L__BB3_6;
	ld.shared.u32 	%r14, [_ZZ10uniformAddjPjS_E3uni];
	mul.wide.u32 	%rd9, %r3, 4;
	add.s64 	%rd10, %rd1, %rd9;
	ld.global.u32 	%r15, [%rd10];
	add.s32 	%r16, %r15, %r14;
	st.global.u32 	[%rd10], %r16;
$L__BB3_6:
	ret;

}


// ===== COMPILED SASS (sm_100) =====

	.target	sm_100

	.elftype	@"ET_EXEC"


//--------------------- .note.nv.tkinfo           --------------------------
	.section	.note.nv.tkinfo,"",@"SHT_NOTE"
	.sectionflags	@"SHF_NOTE_NV_TKINFO"
	.tkinfo
        /*0018*/ 	.word	0x00000002
        /*0030*/ 	.string	""
        /*0030*/ 	.string	"ptxas"
        /*0030*/ 	.string	"Cuda compilation tools, release 13.0, V13.0.88"
        /*0030*/ 	.string	"Build cuda_13.0.r13.0/compiler.36424714_0"
        /*0030*/ 	.string	"-arch sm_100 -m 64 "



//--------------------- .note.nv.cuinfo           --------------------------
	.section	.note.nv.cuinfo,"",@"SHT_NOTE"
	.sectionflags	@"SHF_NOTE_NV_CUINFO"
        /*0018*/ 	.short	0x0002
        /*001a*/ 	.short	0x0064
        /*001c*/ 	.short	0x0082
	.zero		2


//--------------------- .nv.info                  --------------------------
	.section	.nv.info,"",@"SHT_CUDA_INFO"
	.align	4


	//----- nvinfo : EIATTR_REGCOUNT
	.align		4
        /*0000*/ 	.byte	0x04, 0x2f
        /*0002*/ 	.short	(.L_1 - .L_0)
	.align		4
.L_0:
        /*0004*/ 	.word	index@(_Z14scan_L1_kerneljPjS_)
        /*0008*/ 	.word	0x00000017


	//----- nvinfo : EIATTR_FRAME_SIZE
	.align		4
.L_1:
        /*000c*/ 	.byte	0x04, 0x11
        /*000e*/ 	.short	(.L_3 - .L_2)
	.align		4
.L_2:
        /*0010*/ 	.word	index@(_Z14scan_L1_kerneljPjS_)
        /*0014*/ 	.word	0x00000000


	//----- nvinfo : EIATTR_REGCOUNT
	.align		4
.L_3:
        /*0018*/ 	.byte	0x04, 0x2f
        /*001a*/ 	.short	(.L_5 - .L_4)
	.align		4
.L_4:
        /*001c*/ 	.word	index@(_Z18scan_inter1_kernelPjj)
        /*0020*/ 	.word	0x00000012


	//----- nvinfo : EIATTR_FRAME_SIZE
	.align		4
.L_5:
        /*0024*/ 	.byte	0x04, 0x11
        /*0026*/ 	.short	(.L_7 - .L_6)
	.align		4
.L_6:
        /*0028*/ 	.word	index@(_Z18scan_inter1_kernelPjj)
        /*002c*/ 	.word	0x00000000


	//----- nvinfo : EIATTR_REGCOUNT
	.align		4
.L_7:
        /*0030*/ 	.byte	0x04, 0x2f
        /*0032*/ 	.short	(.L_9 - .L_8)
	.align		4
.L_8:
        /*0034*/ 	.word	index@(_Z18scan_inter2_kernelPjj)
        /*0038*/ 	.word	0x00000011


	//----- nvinfo : EIATTR_FRAME_SIZE
	.align		4
.L_9:
        /*003c*/ 	.byte	0x04, 0x11
        /*003e*/ 	.short	(.L_11 - .L_10)
	.align		4
.L_10:
        /*0040*/ 	.word	index@(_Z18scan_inter2_kernelPjj)
        /*0044*/ 	.word	0x00000000


	//----- nvinfo : EIATTR_REGCOUNT
	.align		4
.L_11:
        /*0048*/ 	.byte	0x04, 0x2f
        /*004a*/ 	.short	(.L_13 - .L_12)
	.align		4
.L_12:
        /*004c*/ 	.word	index@(_Z10uniformAddjPjS_)
        /*0050*/ 	.word	0x0000000c


	//----- nvinfo : EIATTR_FRAME_SIZE
	.align		4
.L_13:
        /*0054*/ 	.byte	0x04, 0x11
        /*0056*/ 	.short	(.L_15 - .L_14)
	.align		4
.L_14:
        /*0058*/ 	.word	index@(_Z10uniformAddjPjS_)
        /*005c*/ 	.word	0x00000000


	//----- nvinfo : EIATTR_MIN_STACK_SIZE
	.align		4
.L_15:
        /*0060*/ 	.byte	0x04, 0x12
        /*0062*/ 	.short	(.L_17 - .L_16)
	.align		4
.L_16:
        /*0064*/ 	.word	index@(_Z10uniformAddjPjS_)
        /*0068*/ 	.word	0x00000000


	//----- nvinfo : EIATTR_MIN_STACK_SIZE
	.align		4
.L_17:
        /*006c*/ 	.byte	0x04, 0x12
        /*006e*/ 	.short	(.L_19 - .L_18)
	.align		4
.L_18:
        /*0070*/ 	.word	index@(_Z18scan_inter2_kernelPjj)
        /*0074*/ 	.word	0x00000000


	//----- nvinfo : EIATTR_MIN_STACK_SIZE
	.align		4
.L_19:
        /*0078*/ 	.byte	0x04, 0x12
        /*007a*/ 	.short	(.L_21 - .L_20)
	.align		4
.L_20:
        /*007c*/ 	.word	index@(_Z18scan_inter1_kernelPjj)
        /*0080*/ 	.word	0x00000000


	//----- nvinfo : EIATTR_MIN_STACK_SIZE
	.align		4
.L_21:
        /*0084*/ 	.byte	0x04, 0x12
        /*0086*/ 	.short	(.L_23 - .L_22)
	.align		4
.L_22:
        /*0088*/ 	.word	index@(_Z14scan_L1_kerneljPjS_)
        /*008c*/ 	.word	0x00000000
.L_23:


//--------------------- .nv.compat                --------------------------
	.section	.nv.compat,"",@"SHT_CUDA_COMPAT_INFO"
	.align	4
        /*0000*/ 	.byte	0x02, 0x09, 0x00, 0x00, 0x02, 0x02, 0x01, 0x00, 0x02, 0x05, 0x05, 0x00, 0x03, 0x07, 0x01, 0x01
        /*0010*/ 	.byte	0x02, 0x03, 0x00, 0x00, 0x02, 0x06, 0x01, 0x00, 0x04, 0x0b, 0x08, 0x00, 0x09, 0x00, 0x00, 0x00
        /*0020*/ 	.byte	0x00, 0x00, 0x00, 0x00


//--------------------- .nv.info._Z10uniformAddjPjS_ --------------------------
	.section	.nv.info._Z10uniformAddjPjS_,"",@"SHT_CUDA_INFO"
	.sectionflags	@""
	.align	4


	//----- nvinfo : EIATTR_CUDA_API_VERSION
	.align		4
        /*0000*/ 	.byte	0x04, 0x37
        /*0002*/ 	.short	(.L_25 - .L_24)
.L_24:
        /*0004*/ 	.word	0x00000082


	//----- nvinfo : EIATTR_KPARAM_INFO
	.align		4
.L_25:
        /*0008*/ 	.byte	0x04, 0x17
        /*000a*/ 	.short	(.L_27 - .L_26)
.L_26:
        /*000c*/ 	.word	0x00000000
        /*0010*/ 	.short	0x0002
        /*0012*/ 	.short	0x0010
        /*0014*/ 	.byte	0x00, 0xf5, 0x21, 0x00


	//----- nvinfo : EIATTR_KPARAM_INFO
	.align		4
.L_27:
        /*0018*/ 	.byte	0x04, 0x17
        /*001a*/ 	.short	(.L_29 - .L_28)
.L_28:
        /*001c*/ 	.word	0x00000000
        /*0020*/ 	.short	0x0001
        /*0022*/ 	.short	0x0008
        /*0024*/ 	.byte	0x00, 0xf5, 0x21, 0x00


	//----- nvinfo : EIATTR_KPARAM_INFO
	.align		4
.L_29:
        /*0028*/ 	.byte	0x04, 0x17
        /*002a*/ 	.short	(.L_31 - .L_30)
.L_30:
        /*002c*/ 	.word	0x00000000
        /*0030*/ 	.short	0x0000
        /*0032*/ 	.short	0x0000
        /*0034*/ 	.byte	0x00, 0xf0, 0x11, 0x00


	//----- nvinfo : EIATTR_SPARSE_MMA_MASK
	.align		4
.L_31:
        /*0038*/ 	.byte	0x03, 0x50
        /*003a*/ 	.short	0x0000


	//----- nvinfo : EIATTR_MAXREG_COUNT
	.align		4
        /*003c*/ 	.byte	0x03, 0x1b
        /*003e*/ 	.short	0x00ff


	//----- nvinfo : EIATTR_NUM_BARRIERS
	.align		4
        /*0040*/ 	.byte	0x02, 0x4c
        /*0042*/ 	.byte	0x01
	.zero		1


	//----- nvinfo : EIATTR_MERCURY_ISA_VERSION
	.align		4
        /*0044*/ 	.byte	0x03, 0x5f
        /*0046*/ 	.short	0x0101


	//----- nvinfo : EIATTR_VRC_CTA_INIT_COUNT
	.align		4
        /*0048*/ 	.byte	0x02, 0x4a
	.zero		1
	.zero		1


	//----- nvinfo : EIATTR_EXIT_INSTR_OFFSETS
	.align		4
        /*004c*/ 	.byte	0x04, 0x1c
        /*004e*/ 	.short	(.L_33 - .L_32)


	//   ....[0]....
.L_32:
        /*0050*/ 	.word	0x00000200


	//   ....[1]....
        /*0054*/ 	.word	0x000002a0


	//----- nvinfo : EIATTR_CRS_STACK_SIZE
	.align		4
.L_33:
        /*0058*/ 	.byte	0x04, 0x1e
        /*005a*/ 	.short	(.L_35 - .L_34)
.L_34:
        /*005c*/ 	.word	0x00000000


	//----- nvinfo : EIATTR_CBANK_PARAM_SIZE
	.align		4
.L_35:
        /*0060*/ 	.byte	0x03, 0x19
        /*0062*/ 	.short	0x0018


	//----- nvinfo : EIATTR_PARAM_CBANK
	.align		4
        /*0064*/ 	.byte	0x04, 0x0a
        /*0066*/ 	.short	(.L_37 - .L_36)
	.align		4
.L_36:
        /*0068*/ 	.word	index@(.nv.constant0._Z10uniformAddjPjS_)
        /*006c*/ 	.short	0x0380
        /*006e*/ 	.short	0x0018


	//----- nvinfo : EIATTR_SW_WAR
	.align		4
.L_37:
        /*0070*/ 	.byte	0x04, 0x36
        /*0072*/ 	.short	(.L_39 - .L_38)
.L_38:
        /*0074*/ 	.word	0x00000008
.L_39:


//--------------------- .nv.info._Z18scan_inter2_kernelPjj --------------------------
	.section	.nv.info._Z18scan_inter2_kernelPjj,"",@"SHT_CUDA_INFO"
	.sectionflags	@""
	.align	4


	//----- nvinfo : EIATTR_CUDA_API_VERSION
	.align		4
        /*0000*/ 	.byte	0x04, 0x37
        /*0002*/ 	.short	(.L_41 - .L_40)
.L_40:
        /*0004*/ 	.word	0x00000082


	//----- nvinfo : EIATTR_KPARAM_INFO
	.align		4
.L_41:
        /*0008*/ 	.byte	0x04, 0x17
        /*000a*/ 	.short	(.L_43 - .L_42)
.L_42:
        /*000c*/ 	.word	0x00000000
        /*0010*/ 	.short	0x0001
        /*0012*/ 	.short	0x0008
        /*0014*/ 	.byte	0x00, 0xf0, 0x11, 0x00


	//----- nvinfo : EIATTR_KPARAM_INFO
	.align		4
.L_43:
        /*0018*/ 	.byte	0x04, 0x17
        /*001a*/ 	.short	(.L_45 - .L_44)
.L_44:
        /*001c*/ 	.word	0x00000000
        /*0020*/ 	.short	0x0000
        /*0022*/ 	.short	0x0000
        /*0024*/ 	.byte	0x00, 0xf5, 0x21, 0x00


	//----- nvinfo : EIATTR_SPARSE_MMA_MASK
	.align		4
.L_45:
        /*0028*/ 	.byte	0x03, 0x50
        /*002a*/ 	.short	0x0000


	//----- nvinfo : EIATTR_MAXREG_COUNT
	.align		4
        /*002c*/ 	.byte	0x03, 0x1b
        /*002e*/ 	.short	0x00ff


	//----- nvinfo : EIATTR_NUM_BARRIERS
	.align		4
        /*0030*/ 	.byte	0x02, 0x4c
        /*0032*/ 	.byte	0x01
	.zero		1


	//----- nvinfo : EIATTR_MERCURY_ISA_VERSION
	.align		4
        /*0034*/ 	.byte	0x03, 0x5f
        /*0036*/ 	.short	0x0101


	//----- nvinfo : EIATTR_VRC_CTA_INIT_COUNT
	.align		4
        /*0038*/ 	.byte	0x02, 0x4a
	.zero		1
	.zero		1


	//----- nvinfo : EIATTR_EXIT_INSTR_OFFSETS
	.align		4
        /*003c*/ 	.byte	0x04, 0x1c
        /*003e*/ 	.short	(.L_47 - .L_46)


	//   ....[0]....
.L_46:
        /*0040*/ 	.word	0x00000370


	//----- nvinfo : EIATTR_CRS_STACK_SIZE
	.align		4
.L_47:
        /*0044*/ 	.byte	0x04, 0x1e
        /*0046*/ 	.short	(.L_49 - .L_48)
.L_48:
        /*0048*/ 	.word	0x00000000


	//----- nvinfo : EIATTR_CBANK_PARAM_SIZE
	.align		4
.L_49:
        /*004c*/ 	.byte	0x03, 0x19
        /*004e*/ 	.short	0x000c


	//----- nvinfo : EIATTR_PARAM_CBANK
	.align		4
        /*0050*/ 	.byte	0x04, 0x0a
        /*0052*/ 	.short	(.L_51 - .L_50)
	.align		4
.L_50:
        /*0054*/ 	.word	index@(.nv.constant0._Z18scan_inter2_kernelPjj)
        /*0058*/ 	.short	0x0380
        /*005a*/ 	.short	0x000c


	//----- nvinfo : EIATTR_SW_WAR
	.align		4
.L_51:
        /*005c*/ 	.byte	0x04, 0x36
        /*005e*/ 	.short	(.L_53 - .L_52)
.L_52:
        /*0060*/ 	.word	0x00000008
.L_53:


//--------------------- .nv.info._Z18scan_inter1_kernelPjj --------------------------
	.section	.nv.info._Z18scan_inter1_kernelPjj,"",@"SHT_CUDA_INFO"
	.sectionflags	@""
	.align	4


	//----- nvinfo : EIATTR_CUDA_API_VERSION
	.align		4
        /*0000*/ 	.byte	0x04, 0x37
        /*0002*/ 	.short	(.L_55 - .L_54)
.L_54:
        /*0004*/ 	.word	0x00000082


	//----- nvinfo : EIATTR_KPARAM_INFO
	.align		4
.L_55:
        /*0008*/ 	.byte	0x04, 0x17
        /*000a*/ 	.short	(.L_57 - .L_56)
.L_56:
        /*000c*/ 	.word	0x00000000
        /*0010*/ 	.short	0x0001
        /*0012*/ 	.short	0x0008
        /*0014*/ 	.byte	0x00, 0xf0, 0x11, 0x00


	//----- nvinfo : EIATTR_KPARAM_INFO
	.align		4
.L_57:
        /*0018*/ 	.byte	0x04, 0x17
        /*001a*/ 	.short	(.L_59 - .L_58)
.L_58:
        /*001c*/ 	.word	0x00000000
        /*0020*/ 	.short	0x0000
        /*0022*/ 	.short	0x0000
        /*0024*/ 	.byte	0x00, 0xf5, 0x21, 0x00


	//----- nvinfo : EIATTR_SPARSE_MMA_MASK
	.align		4
.L_59:
        /*0028*/ 	.byte	0x03, 0x50
        /*002a*/ 	.short	0x0000


	//----- nvinfo : EIATTR_MAXREG_COUNT
	.align		4
        /*002c*/ 	.byte	0x03, 0x1b
        /*002e*/ 	.short	0x00ff


	//----- nvinfo : EIATTR_NUM_BARRIERS
	.align		4
        /*0030*/ 	.byte	0x02, 0x4c
        /*0032*/ 	.byte	0x01
	.zero		1


	//----- nvinfo : EIATTR_MERCURY_ISA_VERSION
	.align		4
        /*0034*/ 	.byte	0x03, 0x5f
        /*0036*/ 	.short	0x0101


	//----- nvinfo : EIATTR_VRC_CTA_INIT_COUNT
	.align		4
        /*0038*/ 	.byte	0x02, 0x4a
	.zero		1
	.zero		1


	//----- nvinfo : EIATTR_EXIT_INSTR_OFFSETS
	.align		4
        /*003c*/ 	.byte	0x04, 0x1c
        /*003e*/ 	.short	(.L_61 - .L_60)


	//   ....[0]....
.L_60:
        /*0040*/ 	.word	0x00000350


	//----- nvinfo : EIATTR_CRS_STACK_SIZE
	.align		4
.L_61:
        /*0044*/ 	.byte	0x04, 0x1e
        /*0046*/ 	.short	(.L_63 - .L_62)
.L_62:
        /*0048*/ 	.word	0x00000000


	//----- nvinfo : EIATTR_CBANK_PARAM_SIZE
	.align		4
.L_63:
        /*004c*/ 	.byte	0x03, 0x19
        /*004e*/ 	.short	0x000c


	//----- nvinfo : EIATTR_PARAM_CBANK
	.align		4
        /*0050*/ 	.byte	0x04, 0x0a
        /*0052*/ 	.short	(.L_65 - .L_64)
	.align		4
.L_64:
        /*0054*/ 	.word	index@(.nv.constant0._Z18scan_inter1_kernelPjj)
        /*0058*/ 	.short	0x0380
        /*005a*/ 	.short	0x000c


	//----- nvinfo : EIATTR_SW_WAR
	.align		4
.L_65:
        /*005c*/ 	.byte	0x04, 0x36
        /*005e*/ 	.short	(.L_67 - .L_66)
.L_66:
        /*0060*/ 	.word	0x00000008
.L_67:


//--------------------- .nv.info._Z14scan_L1_kerneljPjS_ --------------------------
	.section	.nv.info._Z14scan_L1_kerneljPjS_,"",@"SHT_CUDA_INFO"
	.sectionflags	@""
	.align	4


	//----- nvinfo : EIATTR_CUDA_API_VERSION
	.align		4
        /*0000*/ 	.byte	0x04, 0x37
        /*0002*/ 	.short	(.L_69 - .L_68)
.L_68:
        /*0004*/ 	.word	0x00000082


	//----- nvinfo : EIATTR_KPARAM_INFO
	.align		4
.L_69:
        /*0008*/ 	.byte	0x04, 0x17
        /*000a*/ 	.short	(.L_71 - .L_70)
.L_70:
        /*000c*/ 	.word	0x00000000
        /*0010*/ 	.short	0x0002
        /*0012*/ 	.short	0x0010
        /*0014*/ 	.byte	0x00, 0xf5, 0x21, 0x00


	//----- nvinfo : EIATTR_KPARAM_INFO
	.align		4
.L_71:
        /*0018*/ 	.byte	0x04, 0x17
        /*001a*/ 	.short	(.L_73 - .L_72)
.L_72:
        /*001c*/ 	.word	0x00000000
        /*0020*/ 	.short	0x0001
        /*0022*/ 	.short	0x0008
        /*0024*/ 	.byte	0x00, 0xf5, 0x21, 0x00


	//----- nvinfo : EIATTR_KPARAM_INFO
	.align		4
.L_73:
        /*0028*/ 	.byte	0x04, 0x17
        /*002a*/ 	.short	(.L_75 - .L_74)
.L_74:
        /*002c*/ 	.word	0x00000000
        /*0030*/ 	.short	0x0000
        /*0032*/ 	.short	0x0000
        /*0034*/ 	.byte	0x00, 0xf0, 0x11, 0x00


	//----- nvinfo : EIATTR_SPARSE_MMA_MASK
	.align		4
.L_75:
        /*0038*/ 	.byte	0x03, 0x50
        /*003a*/ 	.short	0x0000


	//----- nvinfo : EIATTR_MAXREG_COUNT
	.align		4
        /*003c*/ 	.byte	0x03, 0x1b
        /*003e*/ 	.short	0x00ff


	//----- nvinfo : EIATTR_NUM_BARRIERS
	.align		4
        /*0040*/ 	.byte	0x02, 0x4c
        /*0042*/ 	.byte	0x01
	.zero		1


	//----- nvinfo : EIATTR_MERCURY_ISA_VERSION
	.align		4
        /*0044*/ 	.byte	0x03, 0x5f
        /*0046*/ 	.short	0x0101


	//----- nvinfo : EIATTR_VRC_CTA_INIT_COUNT
	.align		4
        /*0048*/ 	.byte	0x02, 0x4a
	.zero		1
	.zero		1


	//----- nvinfo : EIATTR_EXIT_INSTR_OFFSETS
	.align		4
        /*004c*/ 	.byte	0x04, 0x1c
        /*004e*/ 	.short	(.L_77 - .L_76)


	//   ....[0]....
.L_76:
        /*0050*/ 	.word	0x000005f0


	//   ....[1]....
        /*0054*/ 	.word	0x00000620


	//----- nvinfo : EIATTR_CRS_STACK_SIZE
	.align		4
.L_77:
        /*0058*/ 	.byte	0x04, 0x1e
        /*005a*/ 	.short	(.L_79 - .L_78)
.L_78:
        /*005c*/ 	.word	0x00000000


	//----- nvinfo : EIATTR_CBANK_PARAM_SIZE
	.align		4
.L_79:
        /*0060*/ 	.byte	0x03, 0x19
        /*0062*/ 	.short	0x0018


	//----- nvinfo : EIATTR_PARAM_CBANK
	.align		4
        /*0064*/ 	.byte	0x04, 0x0a
        /*0066*/ 	.short	(.L_81 - .L_80)
	.align		4
.L_80:
        /*0068*/ 	.word	index@(.nv.constant0._Z14scan_L1_kerneljPjS_)
        /*006c*/ 	.short	0x0380
        /*006e*/ 	.short	0x0018


	//----- nvinfo : EIATTR_SW_WAR
	.align		4
.L_81:
        /*0070*/ 	.byte	0x04, 0x36
        /*0072*/ 	.short	(.L_83 - .L_82)
.L_82:
        /*0074*/ 	.word	0x00000008
.L_83:


//--------------------- .nv.callgraph             --------------------------
	.section	.nv.callgraph,"",@"SHT_CUDA_CALLGRAPH"
	.align	4
	.sectionentsize	8
	.align		4
        /*0000*/ 	.word	0x00000000
	.align		4
        /*0004*/ 	.word	0xffffffff
	.align		4
        /*0008*/ 	.word	0x00000000
	.align		4
        /*000c*/ 	.word	0xfffffffe
	.align		4
        /*0010*/ 	.word	0x00000000
	.align		4
        /*0014*/ 	.word	0xfffffffd
	.align		4
        /*0018*/ 	.word	0x00000000
	.align		4
        /*001c*/ 	.word	0xfffffffc


//--------------------- .text._Z10uniformAddjPjS_ --------------------------
	.section	.text._Z10uniformAddjPjS_,"ax",@progbits
	.align	128
        .global         _Z10uniformAddjPjS_
        .type           _Z10uniformAddjPjS_,@function
        .size           _Z10uniformAddjPjS_,(.L_x_18 - _Z10uniformAddjPjS_)
        .other          _Z10uniformAddjPjS_,@"STO_CUDA_ENTRY STV_DEFAULT"
_Z10uniformAddjPjS_:
.text._Z10uniformAddjPjS_:
[----:B------:R-:W-:Y:S01]  /*0000*/  LDC R1, c[0x0][0x37c] ;  /* 0x0000df00ff017b82 */ /* 0x000fe20000000800 */
[----:B------:R-:W0:Y:S01]  /*0010*/  S2R R7, SR_TID.X ;  /* 0x0000000000077919 */ /* 0x000e220000002100 */
[----:B------:R-:W1:Y:S01]  /*0020*/  LDCU.64 UR6, c[0x0][0x358] ;  /* 0x00006b00ff0677ac */ /* 0x000e620008000a00 */
[----:B------:R-:W2:Y:S01]  /*0030*/  S2R R9, SR_CTAID.X ;  /* 0x0000000000097919 */ /* 0x000ea20000002500 */
[----:B------:R-:W3:Y:S01]  /*0040*/  LDCU UR4, c[0x0][0x360] ;  /* 0x00006c00ff0477ac */ /* 0x000ee20008000800 */
[----:B------:R-:W4:Y:S01]  /*0050*/  LDCU UR8, c[0x0][0x380] ;  /* 0x00007000ff0877ac */ /* 0x000f220008000800 */
[----:B0-----:R-:W-:-:S13]  /*0060*/  ISETP.NE.AND P0, PT, R7, RZ, PT ;  /* 0x000000ff0700720c */ /* 0x001fda0003f05270 */
[----:B------:R-:W2:Y:S02]  /*0070*/  @!P0 LDC.64 R2, c[0x0][0x390] ;  /* 0x0000e400ff028b82 */ /* 0x000ea40000000a00 */
[----:B--2---:R-:W-:-:S06]  /*0080*/  @!P0 IMAD.WIDE.U32 R2, R9, 0x4, R2 ;  /* 0x0000000409028825 */ /* 0x004fcc00078e0002 */
[----:B-1----:R-:W2:Y:S01]  /*0090*/  @!P0 LDG.E R2, desc[UR6][R2.64] ;  /* 0x0000000602028981 */ /* 0x002ea2000c1e1900 */
[----:B---3--:R-:W-:Y:S01]  /*00a0*/  IMAD R0, R9, UR4, RZ ;  /* 0x0000000409007c24 */ /* 0x008fe2000f8e02ff */
[----:B------:R-:W-:Y:S01]  /*00b0*/  BSSY.RECONVERGENT B0, `(.L_x_0) ;  /* 0x0000014000007945 */ /* 0x000fe20003800200 */
[----:B------:R-:W0:Y:S02]  /*00c0*/  @!P0 S2R R5, SR_CgaCtaId ;  /* 0x0000000000058919 */ /* 0x000e240000008800 */
[----:B------:R-:W-:Y:S01]  /*00d0*/  IMAD R7, R0, 0x2, R7 ;  /* 0x0000000200077824 */ /* 0x000fe200078e0207 */
[----:B------:R-:W-:-:S03]  /*00e0*/  @!P0 MOV R0, 0x400 ;  /* 0x0000040000008802 */ /* 0x000fc60000000f00 */
[C---:B------:R-:W-:Y:S01]  /*00f0*/  VIADD R9, R7.reuse, UR4 ;  /* 0x0000000407097c36 */ /* 0x040fe20008000000 */
[----:B----4-:R-:W-:-:S04]  /*0100*/  ISETP.GE.U32.AND P1, PT, R7, UR8, PT ;  /* 0x0000000807007c0c */ /* 0x010fc8000bf26070 */
[----:B------:R-:W-:Y:S02]  /*0110*/  ISETP.GE.U32.AND P2, PT, R9, UR8, PT ;  /* 0x0000000809007c0c */ /* 0x000fe4000bf46070 */
[----:B0-----:R-:W-:-:S05]  /*0120*/  @!P0 LEA R5, R5, R0, 0x18 ;  /* 0x0000000005058211 */ /* 0x001fca00078ec0ff */
[----:B--2---:R0:W-:Y:S01]  /*0130*/  @!P0 STS [R5], R2 ;  /* 0x0000000205008388 */ /* 0x0041e20000000800 */
[----:B------:R-:W-:Y:S06]  /*0140*/  BAR.SYNC.DEFER_BLOCKING 0x0 ;  /* 0x0000000000007b1d */ /* 0x000fec0000010000 */
[----:B------:R-:W-:Y:S05]  /*0150*/  @P1 BRA `(.L_x_1) ;  /* 0x0000000000241947 */ /* 0x000fea0003800000 */
[----:B0-----:R-:W0:Y:S02]  /*0160*/  LDC.64 R2, c[0x0][0x388] ;  /* 0x0000e200ff027b82 */ /* 0x001e240000000a00 */
[----:B0-----:R-:W-:-:S05]  /*0170*/  IMAD.WIDE.U32 R2, R7, 0x4, R2 ;  /* 0x0000000407027825 */ /* 0x001fca00078e0002 */
[----:B------:R-:W2:Y:S01]  /*0180*/  LDG.E R5, desc[UR6][R2.64] ;  /* 0x0000000602057981 */ /* 0x000ea2000c1e1900 */
[----:B------:R-:W0:Y:S01]  /*0190*/  S2UR UR5, SR_CgaCtaId ;  /* 0x00000000000579c3 */ /* 0x000e220000008800 */
[----:B------:R-:W-:Y:S02]  /*01a0*/  UMOV UR4, 0x400 ;  /* 0x0000040000047882 */ /* 0x000fe40000000000 */
[----:B0-----:R-:W-:-:S09]  /*01b0*/  ULEA UR4, UR5, UR4, 0x18 ;  /* 0x0000000405047291 */ /* 0x001fd2000f8ec0ff */
[----:B------:R-:W2:Y:S02]  /*01c0*/  LDS R0, [UR4] ;  /* 0x00000004ff007984 */ /* 0x000ea40008000800 */
[----:B--2---:R-:W-:-:S05]  /*01d0*/  IADD3 R5, PT, PT, R0, R5, RZ ;  /* 0x0000000500057210 */ /* 0x004fca0007ffe0ff */
[----:B------:R1:W-:Y:S02]  /*01e0*/  STG.E desc[UR6][R2.64], R5 ;  /* 0x0000000502007986 */ /* 0x0003e4000c101906 */
.L_x_1:
[----:B------:R-:W-:Y:S05]  /*01f0*/  BSYNC.RECONVERGENT B0 ;  /* 0x0000000000007941 */ /* 0x000fea0003800200 */
.L_x_0:
[----:B------:R-:W-:Y:S05]  /*0200*/  @P2 EXIT ;  /* 0x000000000000294d */ /* 0x000fea0003800000 */
[----:B01----:R-:W0:Y:S02]  /*0210*/  LDC.64 R2, c[0x0][0x388] ;  /* 0x0000e200ff027b82 */ /* 0x003e240000000a00 */
[----:B0-----:R-:W-:-:S05]  /*0220*/  IMAD.WIDE.U32 R2, R9, 0x4, R2 ;  /* 0x0000000409027825 */ /* 0x001fca00078e0002 */
[----:B------:R-:W2:Y:S01]  /*0230*/  LDG.E R0, desc[UR6][R2.64] ;  /* 0x0000000602007981 */ /* 0x000ea2000c1e1900 */
[----:B------:R-:W0:Y:S01]  /*0240*/  S2UR UR5, SR_CgaCtaId ;  /* 0x00000000000579c3 */ /* 0x000e220000008800 */
[----:B------:R-:W-:Y:S02]  /*0250*/  UMOV UR4, 0x400 ;  /* 0x0000040000047882 */ /* 0x000fe40000000000 */
[----:B0-----:R-:W-:-:S09]  /*0260*/  ULEA UR4, UR5, UR4, 0x18 ;  /* 0x0000000405047291 */ /* 0x001fd2000f8ec0ff */
[----:B------:R-:W2:Y:S02]  /*0270*/  LDS R5, [UR4] ;  /* 0x00000004ff057984 */ /* 0x000ea40008000800 */
[----:B--2---:R-:W-:-:S05]  /*0280*/  IADD3 R5, PT, PT, R5, R0, RZ ;  /* 0x0000000005057210 */ /* 0x004fca0007ffe0ff */
[----:B------:R-:W-:Y:S01]  /*0290*/  STG.E desc[UR6][R2.64], R5 ;  /* 0x0000000502007986 */ /* 0x000fe2000c101906 */
[----:B------:R-:W-:Y:S05]  /*02a0*/  EXIT ;  /* 0x000000000000794d */ /* 0x000fea0003800000 */
.L_x_2:
[----:B------:R-:W-:-:S00]  /*02b0*/  BRA `(.L_x_2) ;  /* 0xfffffffc00fc7947 */ /* 0x000fc0000383ffff */
[----:B------:R-:W-:-:S00]  /*02c0*/  NOP ;  /* 0x0000000000007918 */ /* 0x000fc00000000000 */
        /* <DEDUP_REMOVED lines=11> */
.L_x_18:


//--------------------- .text._Z18scan_inter2_kernelPjj --------------------------
	.section	.text._Z18scan_inter2_kernelPjj,"ax",@progbits
	.align	128
        .global         _Z18scan_inter2_kernelPjj
        .type           _Z18scan_inter2_kernelPjj,@function
        .size           _Z18scan_inter2_kernelPjj,(.L_x_19 - _Z18scan_inter2_kernelPjj)
        .other          _Z18scan_inter2_kernelPjj,@"STO_CUDA_ENTRY STV_DEFAULT"
_Z18scan_inter2_kernelPjj:
.text._Z18scan_inter2_kernelPjj:
[----:B------:R-:W-:Y:S01]  /*0000*/  LDC R1, c[0x0][0x37c] ;  /* 0x0000df00ff017b82 */ /* 0x000fe20000000800 */
[----:B------:R-:W0:Y:S07]  /*0010*/  S2R R0, SR_TID.X ;  /* 0x0000000000007919 */ /* 0x000e2e0000002100 */
[----:B------:R-:W0:Y:S01]  /*0020*/  S2UR UR4, SR_CTAID.X ;  /* 0x00000000000479c3 */ /* 0x000e220000002500 */
[----:B------:R-:W1:Y:S01]  /*0030*/  LDCU UR5, c[0x0][0x388] ;  /* 0x00007100ff0577ac */ /* 0x000e620008000800 */
[----:B------:R-:W2:Y:S06]  /*0040*/  LDCU.64 UR6, c[0x0][0x358] ;  /* 0x00006b00ff0677ac */ /* 0x000eac0008000a00 */
[----:B------:R-:W0:Y:S08]  /*0050*/  LDC R7, c[0x0][0x360] ;  /* 0x0000d800ff077b82 */ /* 0x000e300000000800 */
[----:B------:R-:W3:Y:S01]  /*0060*/  LDC.64 R4, c[0x0][0x380] ;  /* 0x0000e000ff047b82 */ /* 0x000ee20000000a00 */
[----:B0-----:R-:W-:-:S04]  /*0070*/  IMAD R2, R7, UR4, R0 ;  /* 0x0000000407027c24 */ /* 0x001fc8000f8e0200 */
[----:B-1----:R-:W-:-:S05]  /*0080*/  IMAD R2, R2, UR5, RZ ;  /* 0x0000000502027c24 */ /* 0x002fca000f8e02ff */
[----:B------:R-:W-:-:S05]  /*0090*/  LEA R2, R2, UR5, 0x1 ;  /* 0x0000000502027c11 */ /* 0x000fca000f8e08ff */
[----:B------:R-:W-:-:S04]  /*00a0*/  VIADD R3, R2, 0xffffffff ;  /* 0xffffffff02037836 */ /* 0x000fc80000000000 */
[C---:B------:R-:W-:Y:S02]  /*00b0*/  VIADD R9, R3.reuse, UR5 ;  /* 0x0000000503097c36 */ /* 0x040fe40008000000 */
[----:B---3--:R-:W-:-:S04]  /*00c0*/  IMAD.WIDE.U32 R2, R3, 0x4, R4 ;  /* 0x0000000403027825 */ /* 0x008fc800078e0004 */
[----:B------:R-:W-:Y:S01]  /*00d0*/  IMAD.WIDE.U32 R4, R9, 0x4, R4 ;  /* 0x0000000409047825 */ /* 0x000fe200078e0004 */
[----:B--2---:R-:W2:Y:S04]  /*00e0*/  LDG.E R8, desc[UR6][R2.64] ;  /* 0x0000000602087981 */ /* 0x004ea8000c1e1900 */
[----:B------:R-:W2:Y:S01]  /*00f0*/  LDG.E R9, desc[UR6][R4.64] ;  /* 0x0000000604097981 */ /* 0x000ea2000c1e1900 */
[----:B------:R-:W0:Y:S01]  /*0100*/  S2UR UR5, SR_CgaCtaId ;  /* 0x00000000000579c3 */ /* 0x000e220000008800 */
[----:B------:R-:W-:Y:S01]  /*0110*/  UMOV UR4, 0x400 ;  /* 0x0000040000047882 */ /* 0x000fe20000000000 */
[----:B------:R-:W-:Y:S01]  /*0120*/  IMAD.SHL.U32 R10, R7, 0x2, RZ ;  /* 0x00000002070a7824 */ /* 0x000fe200078e00ff */
[----:B0-----:R-:W-:-:S03]  /*0130*/  ULEA UR4, UR5, UR4, 0x18 ;  /* 0x0000000405047291 */ /* 0x001fc6000f8ec0ff */
[----:B------:R-:W-:-:S03]  /*0140*/  UMOV UR5, 0x1 ;  /* 0x0000000100057882 */ /* 0x000fc60000000000 */
[----:B------:R-:W-:-:S05]  /*0150*/  LEA R6, R0, UR4, 0x3 ;  /* 0x0000000400067c11 */ /* 0x000fca000f8e18ff */
[----:B--2---:R0:W-:Y:S02]  /*0160*/  STS.64 [R6], R8 ;  /* 0x0000000806007388 */ /* 0x0041e40000000a00 */
.L_x_5:
[----:B------:R-:W-:Y:S01]  /*0170*/  BAR.SYNC.DEFER_BLOCKING 0x0 ;  /* 0x0000000000007b1d */ /* 0x000fe20000010000 */
[----:B------:R-:W-:Y:S01]  /*0180*/  ISETP.GE.U32.AND P0, PT, R0, UR5, PT ;  /* 0x0000000500007c0c */ /* 0x000fe2000bf06070 */
[----:B------:R-:W-:Y:S01]  /*0190*/  USHF.L.U32 UR5, UR5, 0x1, URZ ;  /* 0x0000000105057899 */ /* 0x000fe200080006ff */
[----:B------:R-:W-:-:S03]  /*01a0*/  SHF.R.U32.HI R14, RZ, 0x1, R10 ;  /* 0x00000001ff0e7819 */ /* 0x000fc6000001160a */
[----:B------:R-:W-:Y:S02]  /*01b0*/  BSSY.RECONVERGENT B0, `(.L_x_3) ;  /* 0x0000015000007945 */ /* 0x000fe40003800200 */
[----:B------:R-:W-:-:S06]  /*01c0*/  ISETP.LT.U32.AND P1, PT, R7, UR5, PT ;  /* 0x0000000507007c0c */ /* 0x000fcc000bf21070 */
[----:B------:R-:W-:Y:S07]  /*01d0*/  @P0 BRA `(.L_x_4) ;  /* 0x0000000000480947 */ /* 0x000fee0003800000 */
[----:B0-----:R-:W-:-:S05]  /*01e0*/  LOP3.LUT R9, R10, 0xffe, RZ, 0xc0, !PT ;  /* 0x00000ffe0a097812 */ /* 0x001fca00078ec0ff */
[----:B------:R-:W-:-:S04]  /*01f0*/  IMAD R9, R9, R0, R14 ;  /* 0x0000000009097224 */ /* 0x000fc800078e020e */
[C---:B------:R-:W-:Y:S01]  /*0200*/  VIADD R11, R9.reuse, 0x3 ;  /* 0x00000003090b7836 */ /* 0x040fe20000000000 */
[----:B------:R-:W-:Y:S01]  /*0210*/  IADD3 R8, PT, PT, R9, -0x1, RZ ;  /* 0xffffffff09087810 */ /* 0x000fe20007ffe0ff */
[----:B------:R-:W-:-:S04]  /*0220*/  IMAD.IADD R12, R14, 0x1, R9 ;  /* 0x000000010e0c7824 */ /* 0x000fc800078e0209 */
[--C-:B------:R-:W-:Y:S01]  /*0230*/  IMAD.IADD R10, R14, 0x1, R8.reuse ;  /* 0x000000010e0a7824 */ /* 0x100fe200078e0208 */
[----:B------:R-:W-:-:S04]  /*0240*/  SHF.R.U32.HI R8, RZ, R11, R8 ;  /* 0x0000000bff087219 */ /* 0x000fc80000011608 */
[----:B------:R-:W-:Y:S02]  /*0250*/  IADD3 R13, PT, PT, R10, 0x4, RZ ;  /* 0x000000040a0d7810 */ /* 0x000fe40007ffe0ff */
[----:B------:R-:W-:Y:S02]  /*0260*/  LEA.HI R8, R8, R9, RZ, 0x18 ;  /* 0x0000000908087211 */ /* 0x000fe400078fc0ff */
[----:B------:R-:W-:Y:S02]  /*0270*/  SHF.R.U32.HI R13, RZ, R13, R10 ;  /* 0x0000000dff0d7219 */ /* 0x000fe4000001160a */
[----:B------:R-:W-:Y:S02]  /*0280*/  LEA R8, R8, UR4, 0x2 ;  /* 0x0000000408087c11 */ /* 0x000fe4000f8e10ff */
[----:B------:R-:W-:-:S03]  /*0290*/  LEA.HI R12, R13, R12, RZ, 0x18 ;  /* 0x0000000c0d0c7211 */ /* 0x000fc600078fc0ff */
[----:B------:R-:W-:Y:S01]  /*02a0*/  LDS R9, [R8+-0x4] ;  /* 0xfffffc0008097984 */ /* 0x000fe20000000800 */
[----:B------:R-:W-:-:S05]  /*02b0*/  LEA R12, R12, UR4, 0x2 ;  /* 0x000000040c0c7c11 */ /* 0x000fca000f8e10ff */
[----:B------:R-:W0:Y:S02]  /*02c0*/  LDS R10, [R12+-0x4] ;  /* 0xfffffc000c0a7984 */ /* 0x000e240000000800 */
[----:B0-----:R-:W-:Y:S02]  /*02d0*/  IMAD.IADD R9, R9, 0x1, R10 ;  /* 0x0000000109097824 */ /* 0x001fe400078e020a */
[----:B------:R1:W-:Y:S04]  /*02e0*/  STS [R8+-0x4], R10 ;  /* 0xfffffc0a08007388 */ /* 0x0003e80000000800 */
[----:B------:R1:W-:Y:S02]  /*02f0*/  STS [R12+-0x4], R9 ;  /* 0xfffffc090c007388 */ /* 0x0003e40000000800 */
.L_x_4:
[----:B------:R-:W-:Y:S05]  /*0300*/  BSYNC.RECONVERGENT B0 ;  /* 0x0000000000007941 */ /* 0x000fea0003800200 */
.L_x_3:
[----:B-1----:R-:W-:Y:S01]  /*0310*/  MOV R10, R14 ;  /* 0x0000000e000a7202 */ /* 0x002fe20000000f00 */
[----:B------:R-:W-:Y:S06]  /*0320*/  @!P1 BRA `(.L_x_5) ;  /* 0xfffffffc00909947 */ /* 0x000fec000383ffff */
[----:B------:R-:W-:Y:S06]  /*0330*/  BAR.SYNC.DEFER_BLOCKING 0x0 ;  /* 0x0000000000007b1d */ /* 0x000fec0000010000 */
[----:B0-----:R-:W0:Y:S04]  /*0340*/  LDS.64 R6, [R6] ;  /* 0x0000000006067984 */ /* 0x001e280000000a00 */
[----:B0-----:R-:W-:Y:S04]  /*0350*/  STG.E desc[UR6][R2.64], R6 ;  /* 0x0000000602007986 */ /* 0x001fe8000c101906 */
[----:B------:R-:W-:Y:S01]  /*0360*/  STG.E desc[UR6][R4.64], R7 ;  /* 0x0000000704007986 */ /* 0x000fe2000c101906 */
[----:B------:R-:W-:Y:S05]  /*0370*/  EXIT ;  /* 0x000000000000794d */ /* 0x000fea0003800000 */
.L_x_6:
        /* <DEDUP_REMOVED lines=16> */
.L_x_19:


//--------------------- .text._Z18scan_inter1_kernelPjj --------------------------
	.section	.text._Z18scan_inter1_kernelPjj,"ax",@progbits
	.align	128
        .global         _Z18scan_inter1_kernelPjj
        .type           _Z18scan_inter1_kernelPjj,@function
        .size           _Z18scan_inter1_kernelPjj,(.L_x_20 - _Z18scan_inter1_kernelPjj)
        .other          _Z18scan_inter1_kernelPjj,@"STO_CUDA_ENTRY STV_DEFAULT"
_Z18scan_inter1_kernelPjj:
.text._Z18scan_inter1_kernelPjj:
        /* <DEDUP_REMOVED lines=18> */
[----:B------:R-:W-:Y:S01]  /*0120*/  IMAD.MOV.U32 R13, RZ, RZ, 0x1 ;  /* 0x00000001ff0d7424 */ /* 0x000fe200078e00ff */
[----:B------:R-:W-:Y:S01]  /*0130*/  SHF.L.U32 R6, R0, 0x1, RZ ;  /* 0x0000000100067819 */ /* 0x000fe200000006ff */
[----:B0-----:R-:W-:-:S06]  /*0140*/  ULEA UR4, UR5, UR4, 0x18 ;  /* 0x0000000405047291 */ /* 0x001fcc000f8ec0ff */
[----:B------:R-:W-:-:S05]  /*0150*/  LEA R7, R0, UR4, 0x3 ;  /* 0x0000000400077c11 */ /* 0x000fca000f8e18ff */
[----:B--2---:R0:W-:Y:S02]  /*0160*/  STS.64 [R7], R8 ;  /* 0x0000000807007388 */ /* 0x0041e40000000a00 */
.L_x_9:
[----:B------:R-:W-:Y:S01]  /*0170*/  BAR.SYNC.DEFER_BLOCKING 0x0 ;  /* 0x0000000000007b1d */ /* 0x000fe20000010000 */
[----:B------:R-:W-:Y:S02]  /*0180*/  ISETP.GE.U32.AND P0, PT, R0, R11, PT ;  /* 0x0000000b0000720c */ /* 0x000fe40003f06070 */
[----:B------:R-:W-:Y:S02]  /*0190*/  ISETP.GT.U32.AND P1, PT, R11, 0x1, PT ;  /* 0x000000010b00780c */ /* 0x000fe40003f24070 */
[----:B------:R-:W-:Y:S01]  /*01a0*/  SHF.R.U32.HI R14, RZ, 0x1, R11 ;  /* 0x00000001ff0e7819 */ /* 0x000fe2000001160b */
[----:B------:R-:W-:Y:S08]  /*01b0*/  BSSY.RECONVERGENT B0, `(.L_x_7) ;  /* 0x0000012000007945 */ /* 0x000ff00003800200 */
[----:B-1----:R-:W-:Y:S05]  /*01c0*/  @P0 BRA `(.L_x_8) ;  /* 0x0000000000400947 */ /* 0x002fea0003800000 */
[----:B0-----:R-:W-:-:S04]  /*01d0*/  IMAD R8, R6, R13, R13 ;  /* 0x0000000d06087224 */ /* 0x001fc800078e020d */
[C---:B------:R-:W-:Y:S01]  /*01e0*/  VIADD R10, R8.reuse, 0xffffffff ;  /* 0xffffffff080a7836 */ /* 0x040fe20000000000 */
[C---:B------:R-:W-:Y:S01]  /*01f0*/  IADD3 R11, PT, PT, R8.reuse, 0x3, RZ ;  /* 0x00000003080b7810 */ /* 0x040fe20007ffe0ff */
[--C-:B------:R-:W-:Y:S02]  /*0200*/  IMAD.IADD R15, R8, 0x1, R13.reuse ;  /* 0x00000001080f7824 */ /* 0x100fe400078e020d */
[----:B------:R-:W-:Y:S01]  /*0210*/  IMAD.IADD R9, R10, 0x1, R13 ;  /* 0x000000010a097824 */ /* 0x000fe200078e020d */
[----:B------:R-:W-:-:S03]  /*0220*/  SHF.R.U32.HI R11, RZ, R11, R10 ;  /* 0x0000000bff0b7219 */ /* 0x000fc6000001160a */
[----:B------:R-:W-:Y:S01]  /*0230*/  VIADD R12, R9, 0x4 ;  /* 0x00000004090c7836 */ /* 0x000fe20000000000 */
[----:B------:R-:W-:-:S04]  /*0240*/  LEA.HI R11, R11, R8, RZ, 0x18 ;  /* 0x000000080b0b7211 */ /* 0x000fc800078fc0ff */
[----:B------:R-:W-:Y:S02]  /*0250*/  SHF.R.U32.HI R12, RZ, R12, R9 ;  /* 0x0000000cff0c7219 */ /* 0x000fe40000011609 */
[----:B------:R-:W-:Y:S02]  /*0260*/  LEA R11, R11, UR4, 0x2 ;  /* 0x000000040b0b7c11 */ /* 0x000fe4000f8e10ff */
[----:B------:R-:W-:-:S04]  /*0270*/  LEA.HI R12, R12, R15, RZ, 0x18 ;  /* 0x0000000f0c0c7211 */ /* 0x000fc800078fc0ff */
[----:B------:R-:W-:Y:S01]  /*0280*/  LEA R12, R12, UR4, 0x2 ;  /* 0x000000040c0c7c11 */ /* 0x000fe2000f8e10ff */
[----:B------:R-:W-:Y:S04]  /*0290*/  LDS R11, [R11+-0x4] ;  /* 0xfffffc000b0b7984 */ /* 0x000fe80000000800 */
[----:B------:R-:W0:Y:S02]  /*02a0*/  LDS R8, [R12+-0x4] ;  /* 0xfffffc000c087984 */ /* 0x000e240000000800 */
[----:B0-----:R-:W-:-:S05]  /*02b0*/  IADD3 R9, PT, PT, R11, R8, RZ ;  /* 0x000000080b097210 */ /* 0x001fca0007ffe0ff */
[----:B------:R1:W-:Y:S02]  /*02c0*/  STS [R12+-0x4], R9 ;  /* 0xfffffc090c007388 */ /* 0x0003e40000000800 */
.L_x_8:
[----:B------:R-:W-:Y:S05]  /*02d0*/  BSYNC.RECONVERGENT B0 ;  /* 0x0000000000007941 */ /* 0x000fea0003800200 */
.L_x_7:
[----:B------:R-:W-:Y:S01]  /*02e0*/  IMAD.MOV.U32 R11, RZ, RZ, R14 ;  /* 0x000000ffff0b7224 */ /* 0x000fe200078e000e */
[----:B------:R-:W-:Y:S01]  /*02f0*/  SHF.L.U32 R13, R13, 0x1, RZ ;  /* 0x000000010d0d7819 */ /* 0x000fe200000006ff */
[----:B------:R-:W-:Y:S06]  /*0300*/  @P1 BRA `(.L_x_9) ;  /* 0xfffffffc00981947 */ /* 0x000fec000383ffff */
[----:B------:R-:W-:Y:S06]  /*0310*/  BAR.SYNC.DEFER_BLOCKING 0x0 ;  /* 0x0000000000007b1d */ /* 0x000fec0000010000 */
[----:B0-----:R-:W0:Y:S04]  /*0320*/  LDS.64 R6, [R7] ;  /* 0x0000000007067984 */ /* 0x001e280000000a00 */
[----:B0-----:R-:W-:Y:S04]  /*0330*/  STG.E desc[UR6][R2.64], R6 ;  /* 0x0000000602007986 */ /* 0x001fe8000c101906 */
[----:B------:R-:W-:Y:S01]  /*0340*/  STG.E desc[UR6][R4.64], R7 ;  /* 0x0000000704007986 */ /* 0x000fe2000c101906 */
[----:B------:R-:W-:Y:S05]  /*0350*/  EXIT ;  /* 0x000000000000794d */ /* 0x000fea0003800000 */
.L_x_10:
        /* <DEDUP_REMOVED lines=10> */
.L_x_20:


//--------------------- .text._Z14scan_L1_kerneljPjS_ --------------------------
	.section	.text._Z14scan_L1_kerneljPjS_,"ax",@progbits
	.align	128
        .global         _Z14scan_L1_kerneljPjS_
        .type           _Z14scan_L1_kerneljPjS_,@function
        .size           _Z14scan_L1_kerneljPjS_,(.L_x_21 - _Z14scan_L1_kerneljPjS_)
        .other          _Z14scan_L1_kerneljPjS_,@"STO_CUDA_ENTRY STV_DEFAULT"
_Z14scan_L1_kerneljPjS_:
.text._Z14scan_L1_kerneljPjS_:
[----:B------:R-:W-:Y:S01]  /*0000*/  LDC R1, c[0x0][0x37c] ;  /* 0x0000df00ff017b82 */ /* 0x000fe20000000800 */
[----:B------:R-:W0:Y:S07]  /*0010*/  S2R R9, SR_CTAID.X ;  /* 0x0000000000097919 */ /* 0x000e2e0000002500 */
[----:B------:R-:W0:Y:S01]  /*0020*/  LDC R6, c[0x0][0x360] ;  /* 0x0000d800ff067b82 */ /* 0x000e220000000800 */
[----:B------:R-:W1:Y:S01]  /*0030*/  LDCU UR4, c[0x0][0x380] ;  /* 0x00007000ff0477ac */ /* 0x000e620008000800 */
[----:B------:R-:W-:Y:S01]  /*0040*/  CS2R R14, SRZ ;  /* 0x00000000000e7805 */ /* 0x000fe2000001ff00 */
[----:B------:R-:W2:Y:S01]  /*0050*/  S2R R0, SR_TID.X ;  /* 0x0000000000007919 */ /* 0x000ea20000002100 */
[----:B------:R-:W3:Y:S04]  /*0060*/  LDCU.64 UR6, c[0x0][0x358] ;  /* 0x00006b00ff0677ac */ /* 0x000ee80008000a00 */
[----:B------:R-:W4:Y:S01]  /*0070*/  LDC.64 R4, c[0x0][0x388] ;  /* 0x0000e200ff047b82 */ /* 0x000f220000000a00 */
[----:B0-----:R-:W-:-:S04]  /*0080*/  IMAD R7, R9, R6, RZ ;  /* 0x0000000609077224 */ /* 0x001fc800078e02ff */
[----:B--2---:R-:W-:-:S04]  /*0090*/  IMAD R7, R7, 0x2, R0 ;  /* 0x0000000207077824 */ /* 0x004fc800078e0200 */
[C---:B------:R-:W-:Y:S01]  /*00a0*/  IMAD.IADD R8, R7.reuse, 0x1, R6 ;  /* 0x0000000107087824 */ /* 0x040fe200078e0206 */
[C---:B-1----:R-:W-:Y:S01]  /*00b0*/  ISETP.GE.U32.AND P0, PT, R7.reuse, UR4, PT ;  /* 0x0000000407007c0c */ /* 0x042fe2000bf06070 */
[----:B----4-:R-:W-:-:S03]  /*00c0*/  IMAD.WIDE.U32 R2, R7, 0x4, R4 ;  /* 0x0000000407027825 */ /* 0x010fc600078e0004 */
[C---:B------:R-:W-:Y:S01]  /*00d0*/  ISETP.GE.U32.AND P1, PT, R8.reuse, UR4, PT ;  /* 0x0000000408007c0c */ /* 0x040fe2000bf26070 */
[----:B------:R-:W-:-:S08]  /*00e0*/  IMAD.WIDE.U32 R4, R8, 0x4, R4 ;  /* 0x0000000408047825 */ /* 0x000fd000078e0004 */
[----:B---3--:R-:W2:Y:S04]  /*00f0*/  @!P0 LDG.E R14, desc[UR6][R2.64] ;  /* 0x00000006020e8981 */ /* 0x008ea8000c1e1900 */
[----:B------:R-:W3:Y:S01]  /*0100*/  @!P1 LDG.E R15, desc[UR6][R4.64] ;  /* 0x00000006040f9981 */ /* 0x000ee2000c1e1900 */
[----:B------:R-:W0:Y:S01]  /*0110*/  S2UR UR5, SR_CgaCtaId ;  /* 0x00000000000579c3 */ /* 0x000e220000008800 */
[----:B------:R-:W-:Y:S01]  /*0120*/  UMOV UR4, 0x400 ;  /* 0x0000040000047882 */ /* 0x000fe20000000000 */
[----:B------:R-:W-:Y:S02]  /*0130*/  IMAD.MOV.U32 R12, RZ, RZ, 0x1 ;  /* 0x00000001ff0c7424 */ /* 0x000fe400078e00ff */
[----:B------:R-:W-:Y:S02]  /*0140*/  IMAD.SHL.U32 R13, R0, 0x2, RZ ;  /* 0x00000002000d7824 */ /* 0x000fe400078e00ff */
[----:B------:R-:W-:Y:S01]  /*0150*/  IMAD.MOV.U32 R17, RZ, RZ, R6 ;  /* 0x000000ffff117224 */ /* 0x000fe200078e0006 */
[----:B0-----:R-:W-:-:S06]  /*0160*/  ULEA UR4, UR5, UR4, 0x18 ;  /* 0x0000000405047291 */ /* 0x001fcc000f8ec0ff */
[----:B------:R-:W-:-:S05]  /*0170*/  LEA R11, R0, UR4, 0x2 ;  /* 0x00000004000b7c11 */ /* 0x000fca000f8e10ff */
[----:B------:R-:W-:Y:S01]  /*0180*/  IMAD R10, R6, 0x4, R11 ;  /* 0x00000004060a7824 */ /* 0x000fe200078e020b */
[----:B--2---:R0:W-:Y:S04]  /*0190*/  STS [R11], R14 ;  /* 0x0000000e0b007388 */ /* 0x0041e80000000800 */
[----:B---3--:R0:W-:Y:S02]  /*01a0*/  STS [R10], R15 ;  /* 0x0000000f0a007388 */ /* 0x0081e40000000800 */
.L_x_13:
[----:B------:R-:W-:Y:S01]  /*01b0*/  BAR.SYNC.DEFER_BLOCKING 0x0 ;  /* 0x0000000000007b1d */ /* 0x000fe20000010000 */
[----:B------:R-:W-:Y:S02]  /*01c0*/  ISETP.GE.U32.AND P0, PT, R0, R17, PT ;  /* 0x000000110000720c */ /* 0x000fe40003f06070 */
[----:B------:R-:W-:Y:S02]  /*01d0*/  ISETP.GT.U32.AND P1, PT, R17, 0x1, PT ;  /* 0x000000011100780c */ /* 0x000fe40003f24070 */
[----:B------:R-:W-:Y:S01]  /*01e0*/  SHF.R.U32.HI R20, RZ, 0x1, R17 ;  /* 0x00000001ff147819 */ /* 0x000fe20000011611 */
[----:B------:R-:W-:Y:S08]  /*01f0*/  BSSY.RECONVERGENT B0, `(.L_x_11) ;  /* 0x0000012000007945 */ /* 0x000ff00003800200 */
[----:B-1----:R-:W-:Y:S05]  /*0200*/  @P0 BRA `(.L_x_12) ;  /* 0x0000000000400947 */ /* 0x002fea0003800000 */
[----:B0-----:R-:W-:-:S04]  /*0210*/  IMAD R15, R13, R12, R12 ;  /* 0x0000000c0d0f7224 */ /* 0x001fc800078e020c */
[C---:B------:R-:W-:Y:S02]  /*0220*/  VIADD R17, R15.reuse, 0xffffffff ;  /* 0xffffffff0f117836 */ /* 0x040fe40000000000 */
[----:B------:R-:W-:Y:S02]  /*0230*/  VIADD R16, R15, 0x3 ;  /* 0x000000030f107836 */ /* 0x000fe40000000000 */
[--C-:B------:R-:W-:Y:S02]  /*0240*/  IMAD.IADD R14, R17, 0x1, R12.reuse ;  /* 0x00000001110e7824 */ /* 0x100fe400078e020c */
[----:B------:R-:W-:Y:S01]  /*0250*/  IMAD.IADD R18, R15, 0x1, R12 ;  /* 0x000000010f127824 */ /* 0x000fe200078e020c */
[----:B------:R-:W-:Y:S01]  /*0260*/  SHF.R.U32.HI R16, RZ, R16, R17 ;  /* 0x00000010ff107219 */ /* 0x000fe20000011611 */
[----:B------:R-:W-:-:S03]  /*0270*/  VIADD R19, R14, 0x4 ;  /* 0x000000040e137836 */ /* 0x000fc60000000000 */
[----:B------:R-:W-:Y:S02]  /*0280*/  LEA.HI R16, R16, R15, RZ, 0x18 ;  /* 0x0000000f10107211 */ /* 0x000fe400078fc0ff */
[----:B------:R-:W-:Y:S02]  /*0290*/  SHF.R.U32.HI R19, RZ, R19, R14 ;  /* 0x00000013ff137219 */ /* 0x000fe4000001160e */
[----:B------:R-:W-:Y:S02]  /*02a0*/  LEA R16, R16, UR4, 0x2 ;  /* 0x0000000410107c11 */ /* 0x000fe4000f8e10ff */
[----:B------:R-:W-:-:S04]  /*02b0*/  LEA.HI R18, R19, R18, RZ, 0x18 ;  /* 0x0000001213127211 */ /* 0x000fc800078fc0ff */
[----:B------:R-:W-:Y:S01]  /*02c0*/  LEA R18, R18, UR4, 0x2 ;  /* 0x0000000412127c11 */ /* 0x000fe2000f8e10ff */
[----:B------:R-:W-:Y:S04]  /*02d0*/  LDS R16, [R16+-0x4] ;  /* 0xfffffc0010107984 */ /* 0x000fe80000000800 */
[----:B------:R-:W0:Y:S02]  /*02e0*/  LDS R15, [R18+-0x4] ;  /* 0xfffffc00120f7984 */ /* 0x000e240000000800 */
[----:B0-----:R-:W-:-:S05]  /*02f0*/  IMAD.IADD R15, R16, 0x1, R15 ;  /* 0x00000001100f7824 */ /* 0x001fca00078e020f */
[----:B------:R1:W-:Y:S02]  /*0300*/  STS [R18+-0x4], R15 ;  /* 0xfffffc0f12007388 */ /* 0x0003e40000000800 */
.L_x_12:
[----:B------:R-:W-:Y:S05]  /*0310*/  BSYNC.RECONVERGENT B0 ;  /* 0x0000000000007941 */ /* 0x000fea0003800200 */
.L_x_11:
[----:B------:R-:W-:Y:S02]  /*0320*/  IMAD.MOV.U32 R17, RZ, RZ, R20 ;  /* 0x000000ffff117224 */ /* 0x000fe400078e0014 */
[----:B------:R-:W-:Y:S01]  /*0330*/  IMAD.SHL.U32 R12, R12, 0x2, RZ ;  /* 0x000000020c0c7824 */ /* 0x000fe200078e00ff */
[----:B------:R-:W-:Y:S06]  /*0340*/  @P1 BRA `(.L_x_13) ;  /* 0xfffffffc00981947 */ /* 0x000fec000383ffff */
[----:B------:R-:W-:Y:S01]  /*0350*/  ISETP.NE.AND P0, PT, R0, RZ, PT ;  /* 0x000000ff0000720c */ /* 0x000fe20003f05270 */
[----:B------:R-:W-:-:S12]  /*0360*/  UMOV UR5, 0x1 ;  /* 0x0000000100057882 */ /* 0x000fd80000000000 */
[----:B------:R-:W-:Y:S01]  /*0370*/  @!P0 LEA R13, R6, UR4, 0x3 ;  /* 0x00000004060d8c11 */ /* 0x000fe2000f8e18ff */
[----:B01----:R-:W0:Y:S04]  /*0380*/  @!P0 LDC.64 R14, c[0x0][0x390] ;  /* 0x0000e400ff0e8b82 */ /* 0x003e280000000a00 */
[----:B------:R-:W1:Y:S04]  /*0390*/  @!P0 LDS R17, [R13+-0x4] ;  /* 0xfffffc000d118984 */ /* 0x000e680000000800 */
[----:B------:R2:W-:Y:S01]  /*03a0*/  @!P0 STS [R13+-0x4], RZ ;  /* 0xfffffcff0d008388 */ /* 0x0005e20000000800 */
[----:B0-----:R-:W-:-:S05]  /*03b0*/  @!P0 IMAD.WIDE.U32 R14, R9, 0x4, R14 ;  /* 0x00000004090e8825 */ /* 0x001fca00078e000e */
[----:B-1----:R2:W-:Y:S02]  /*03c0*/  @!P0 STG.E desc[UR6][R14.64], R17 ;  /* 0x000000110e008986 */ /* 0x0025e4000c101906 */
.L_x_16:
[----:B------:R-:W-:Y:S01]  /*03d0*/  BAR.SYNC.DEFER_BLOCKING 0x0 ;  /* 0x0000000000007b1d */ /* 0x000fe20000010000 */
[----:B------:R-:W-:Y:S01]  /*03e0*/  ISETP.GE.U32.AND P0, PT, R0, UR5, PT ;  /* 0x0000000500007c0c */ /* 0x000fe2000bf06070 */
[----:B------:R-:W-:Y:S01]  /*03f0*/  USHF.L.U32 UR5, UR5, 0x1, URZ ;  /* 0x0000000105057899 */ /* 0x000fe200080006ff */
[----:B------:R-:W-:-:S03]  /*0400*/  SHF.R.U32.HI R16, RZ, 0x1, R12 ;  /* 0x00000001ff107819 */ /* 0x000fc6000001160c */
[----:B------:R-:W-:Y:S02]  /*0410*/  BSSY.RECONVERGENT B0, `(.L_x_14) ;  /* 0x0000015000007945 */ /* 0x000fe40003800200 */
[----:B------:R-:W-:-:S06]  /*0420*/  ISETP.LT.U32.AND P1, PT, R6, UR5, PT ;  /* 0x0000000506007c0c */ /* 0x000fcc000bf21070 */
[----:B------:R-:W-:Y:S07]  /*0430*/  @P0 BRA `(.L_x_15) ;  /* 0x0000000000480947 */ /* 0x000fee0003800000 */
[----:B------:R-:W-:-:S05]  /*0440*/  LOP3.LUT R9, R12, 0xfffffffe, RZ, 0xc0, !PT ;  /* 0xfffffffe0c097812 */ /* 0x000fca00078ec0ff */
[----:B------:R-:W-:-:S04]  /*0450*/  IMAD R9, R9, R0, R16 ;  /* 0x0000000009097224 */ /* 0x000fc800078e0210 */
[C---:B------:R-:W-:Y:S02]  /*0460*/  VIADD R12, R9.reuse, 0xffffffff ;  /* 0xffffffff090c7836 */ /* 0x040fe40000000000 */
[----:B--2---:R-:W-:Y:S02]  /*0470*/  VIADD R15, R9, 0x3 ;  /* 0x00000003090f7836 */ /* 0x004fe40000000000 */
[C-C-:B------:R-:W-:Y:S02]  /*0480*/  IMAD.IADD R13, R16.reuse, 0x1, R12.reuse ;  /* 0x00000001100d7824 */ /* 0x140fe400078e020c */
[----:B------:R-:W-:Y:S01]  /*0490*/  IMAD.IADD R17, R16, 0x1, R9 ;  /* 0x0000000110117824 */ /* 0x000fe200078e0209 */
[----:B------:R-:W-:Y:S01]  /*04a0*/  SHF.R.U32.HI R12, RZ, R15, R12 ;  /* 0x0000000fff0c7219 */ /* 0x000fe2000001160c */
[----:B------:R-:W-:-:S03]  /*04b0*/  VIADD R14, R13, 0x4 ;  /* 0x000000040d0e7836 */ /* 0x000fc60000000000 */
        /* <DEDUP_REMOVED lines=10> */
.L_x_15:
[----:B------:R-:W-:Y:S05]  /*0560*/  BSYNC.RECONVERGENT B0 ;  /* 0x0000000000007941 */ /* 0x000fea0003800200 */
.L_x_14:
[----:B0-----:R-:W-:Y:S01]  /*0570*/  IMAD.MOV.U32 R12, RZ, RZ, R16 ;  /* 0x000000ffff0c7224 */ /* 0x001fe200078e0010 */
[----:B------:R-:W-:Y:S06]  /*0580*/  @!P1 BRA `(.L_x_16) ;  /* 0xfffffffc00909947 */ /* 0x000fec000383ffff */
[----:B------:R-:W0:Y:S01]  /*0590*/  LDCU UR8, c[0x0][0x380] ;  /* 0x00007000ff0877ac */ /* 0x000e220008000800 */
[----:B------:R-:W-:Y:S01]  /*05a0*/  BAR.SYNC.DEFER_BLOCKING 0x0 ;  /* 0x0000000000007b1d */ /* 0x000fe20000010000 */
[----:B0-----:R-:W-:Y:S02]  /*05b0*/  ISETP.GE.U32.AND P0, PT, R7, UR8, PT ;  /* 0x0000000807007c0c */ /* 0x001fe4000bf06070 */
[----:B------:R-:W-:-:S11]  /*05c0*/  ISETP.GE.U32.AND P1, PT, R8, UR8, PT ;  /* 0x0000000808007c0c */ /* 0x000fd6000bf26070 */
[----:B------:R-:W0:Y:S04]  /*05d0*/  @!P0 LDS R11, [R11] ;  /* 0x000000000b0b8984 */ /* 0x000e280000000800 */
[----:B0-----:R0:W-:Y:S01]  /*05e0*/  @!P0 STG.E desc[UR6][R2.64], R11 ;  /* 0x0000000b02008986 */ /* 0x0011e2000c101906 */
[----:B------:R-:W-:Y:S05]  /*05f0*/  @P1 EXIT ;  /* 0x000000000000194d */ /* 0x000fea0003800000 */
[----:B0-----:R-:W0:Y:S04]  /*0600*/  LDS R3, [R10] ;  /* 0x000000000a037984 */ /* 0x001e280000000800 */
[----:B0-----:R-:W-:Y:S01]  /*0610*/  STG.E desc[UR6][R4.64], R3 ;  /* 0x0000000304007986 */ /* 0x001fe2000c101906 */
[----:B------:R-:W-:Y:S05]  /*0620*/  EXIT ;  /* 0x000000000000794d */ /* 0x000fea0003800000 */
.L_x_17:
        /* <DEDUP_REMOVED lines=13> */
.L_x_21:


//--------------------- .nv.shared._Z10uniformAddjPjS_ --------------------------
	.section	.nv.shared._Z10uniformAddjPjS_,"aw",@nobits
	.sectionflags	@""
	.align	16
.nv.shared._Z10uniformAddjPjS_:
	.zero		1040


//--------------------- .nv.shared.reserved.0     --------------------------
	.section	.nv.shared.reserved.0,"aw",@nobits
	.weak		__nv_reservedSMEM_offset_0_alias
	.size		__nv_reservedSMEM_offset_0_alias, 0, 64
	.other		__nv_reservedSMEM_offset_0_alias,@"STO_CUDA_RESERVED_SHARED STV_DEFAULT"
__nv_reservedSMEM_offset_0_alias:
	.zero		0
	.zero		64


//--------------------- .nv.shared._Z18scan_inter2_kernelPjj --------------------------
	.section	.nv.shared._Z18scan_inter2_kernelPjj,"aw",@nobits
	.sectionflags	@""
	.align	16
	.zero		1024


//--------------------- .nv.shared._Z18scan_inter1_kernelPjj --------------------------
	.section	.nv.shared._Z18scan_inter1_kernelPjj,"aw",@nobits
	.sectionflags	@""
	.align	16
	.zero		1024


//--------------------- .nv.shared._Z14scan_L1_kerneljPjS_ --------------------------
	.section	.nv.shared._Z14scan_L1_kerneljPjS_,"aw",@nobits
	.sectionflags	@""
	.align	16
.nv.shared._Z14scan_L1_kerneljPjS_:
	.zero		5392


//--------------------- .nv.constant0._Z10uniformAddjPjS_ --------------------------
	.section	.nv.constant0._Z10uniformAddjPjS_,"a",@progbits
	.sectionflags	@""
	.align	4
.nv.constant0._Z10uniformAddjPjS_:
	.zero		920


//--------------------- .nv.constant0._Z18scan_inter2_kernelPjj --------------------------
	.section	.nv.constant0._Z18scan_inter2_kernelPjj,"a",@progbits
	.sectionflags	@""
	.align	4
.nv.constant0._Z18scan_inter2_kernelPjj:
	.zero		908


//--------------------- .nv.constant0._Z18scan_inter1_kernelPjj --------------------------
	.section	.nv.constant0._Z18scan_inter1_kernelPjj,"a",@progbits
	.sectionflags	@""
	.align	4
.nv.constant0._Z18scan_inter1_kernelPjj:
	.zero		908


//--------------------- .nv.constant0._Z14scan_L1_kerneljPjS_ --------------------------
	.section	.nv.constant0._Z14scan_L1_kerneljPjS_,"a",@progbits
	.sectionflags	@""
	.align	4
.nv.constant0._Z14scan_L1_kerneljPjS_:
	.zero		920


//--------------------- SYMBOLS --------------------------

	.type		.nv.reservedSmem.offset0,@object
	.size		.nv.reservedSmem.offset0,0x4
	.type		.nv.reservedSmem.cap,@object
	.size		.nv.reservedSmem.cap,0x4
